//
// Generated by NVIDIA NVVM Compiler
//
// Compiler Build ID: CL-36424714
// Cuda compilation tools, release 13.0, V13.0.88
// Based on NVVM 20.0.0
//

.version 9.0
.target sm_100
.address_size 64

	// .globl	_Z11global_testv

.visible .entry _Z11global_testv()
{


	ret;

}
	// .globl	_ZN4test7my_testEv
.visible .entry _ZN4test7my_testEv()
{


	ret;

}
	// .globl	_ZN2ns4funcEv
.visible .entry _ZN2ns4funcEv()
{


	ret;

}


// ===== COMPILED SASS (sm_100) =====

	.target	sm_100

	.elftype	@"ET_EXEC"


//--------------------- .note.nv.tkinfo           --------------------------
	.section	.note.nv.tkinfo,"",@"SHT_NOTE"
	.sectionflags	@"SHF_NOTE_NV_TKINFO"
	.tkinfo
        /*0018*/ 	.word	0x00000002
        /*0030*/ 	.string	""
        /*0030*/ 	.string	"ptxas"
        /*0030*/ 	.string	"Cuda compilation tools, release 13.0, V13.0.88"
        /*0030*/ 	.string	"Build cuda_13.0.r13.0/compiler.36424714_0"
        /*0030*/ 	.string	"-arch sm_100 -m 64 "



//--------------------- .note.nv.cuinfo           --------------------------
	.section	.note.nv.cuinfo,"",@"SHT_NOTE"
	.sectionflags	@"SHF_NOTE_NV_CUINFO"
        /*0018*/ 	.short	0x0002
        /*001a*/ 	.short	0x0064
        /*001c*/ 	.short	0x0082
	.zero		2


//--------------------- .nv.info                  --------------------------
	.section	.nv.info,"",@"SHT_CUDA_INFO"
	.align	4


	//----- nvinfo : EIATTR_REGCOUNT
	.align		4
        /*0000*/ 	.byte	0x04, 0x2f
        /*0002*/ 	.short	(.L_1 - .L_0)
	.align		4
.L_0:
        /*0004*/ 	.word	index@(_Z11global_testv)
        /*0008*/ 	.word	0x00000004


	//----- nvinfo : EIATTR_FRAME_SIZE
	.align		4
.L_1:
        /*000c*/ 	.byte	0x04, 0x11
        /*000e*/ 	.short	(.L_3 - .L_2)
	.align		4
.L_2:
        /*0010*/ 	.word	index@(_Z11global_testv)
        /*0014*/ 	.word	0x00000000


	//----- nvinfo : EIATTR_REGCOUNT
	.align		4
.L_3:
        /*0018*/ 	.byte	0x04, 0x2f
        /*001a*/ 	.short	(.L_5 - .L_4)
	.align		4
.L_4:
        /*001c*/ 	.word	index@(_ZN4test7my_testEv)
        /*0020*/ 	.word	0x00000004


	//----- nvinfo : EIATTR_FRAME_SIZE
	.align		4
.L_5:
        /*0024*/ 	.byte	0x04, 0x11
        /*0026*/ 	.short	(.L_7 - .L_6)
	.align		4
.L_6:
        /*0028*/ 	.word	index@(_ZN4test7my_testEv)
        /*002c*/ 	.word	0x00000000


	//----- nvinfo : EIATTR_REGCOUNT
	.align		4
.L_7:
        /*0030*/ 	.byte	0x04, 0x2f
        /*0032*/ 	.short	(.L_9 - .L_8)
	.align		4
.L_8:
        /*0034*/ 	.word	index@(_ZN2ns4funcEv)
        /*0038*/ 	.word	0x00000004


	//----- nvinfo : EIATTR_FRAME_SIZE
	.align		4
.L_9:
        /*003c*/ 	.byte	0x04, 0x11
        /*003e*/ 	.short	(.L_11 - .L_10)
	.align		4
.L_10:
        /*0040*/ 	.word	index@(_ZN2ns4funcEv)
        /*0044*/ 	.word	0x00000000


	//----- nvinfo : EIATTR_MIN_STACK_SIZE
	.align		4
.L_11:
        /*0048*/ 	.byte	0x04, 0x12
        /*004a*/ 	.short	(.L_13 - .L_12)
	.align		4
.L_12:
        /*004c*/ 	.word	index@(_ZN2ns4funcEv)
        /*0050*/ 	.word	0x00000000


	//----- nvinfo : EIATTR_MIN_STACK_SIZE
	.align		4
.L_13:
        /*0054*/ 	.byte	0x04, 0x12
        /*0056*/ 	.short	(.L_15 - .L_14)
	.align		4
.L_14:
        /*0058*/ 	.word	index@(_ZN4test7my_testEv)
        /*005c*/ 	.word	0x00000000


	//----- nvinfo : EIATTR_MIN_STACK_SIZE
	.align		4
.L_15:
        /*0060*/ 	.byte	0x04, 0x12
        /*0062*/ 	.short	(.L_17 - .L_16)
	.align		4
.L_16:
        /*0064*/ 	.word	index@(_Z11global_testv)
        /*0068*/ 	.word	0x00000000
.L_17:


//--------------------- .nv.compat                --------------------------
	.section	.nv.compat,"",@"SHT_CUDA_COMPAT_INFO"
	.align	4
        /*0000*/ 	.byte	0x02, 0x09, 0x00, 0x00, 0x02, 0x02, 0x01, 0x00, 0x02, 0x05, 0x05, 0x00, 0x03, 0x07, 0x01, 0x01
        /*0010*/ 	.byte	0x02, 0x03, 0x00, 0x00, 0x02, 0x06, 0x01, 0x00, 0x04, 0x0b, 0x08, 0x00, 0x09, 0x00, 0x00, 0x00
        /*0020*/ 	.byte	0x00, 0x00, 0x00, 0x00


//--------------------- .nv.info._ZN2ns4funcEv    --------------------------
	.section	.nv.info._ZN2ns4funcEv,"",@"SHT_CUDA_INFO"
	.sectionflags	@""
	.align	4


	//----- nvinfo : EIATTR_CUDA_API_VERSION
	.align		4
        /*0000*/ 	.byte	0x04, 0x37
        /*0002*/ 	.short	(.L_19 - .L_18)
.L_18:
        /*0004*/ 	.word	0x00000082


	//----- nvinfo : EIATTR_SPARSE_MMA_MASK
	.align		4
.L_19:
        /*0008*/ 	.byte	0x03, 0x50
        /*000a*/ 	.short	0x0000


	//----- nvinfo : EIATTR_MAXREG_COUNT
	.align		4
        /*000c*/ 	.byte	0x03, 0x1b
        /*000e*/ 	.short	0x00ff


	//----- nvinfo : EIATTR_MERCURY_ISA_VERSION
	.align		4
        /*0010*/ 	.byte	0x03, 0x5f
        /*0012*/ 	.short	0x0101


	//----- nvinfo : EIATTR_VRC_CTA_INIT_COUNT
	.align		4
        /*0014*/ 	.byte	0x02, 0x4a
	.zero		1
	.zero		1


	//----- nvinfo : EIATTR_EXIT_INSTR_OFFSETS
	.align		4
        /*0018*/ 	.byte	0x04, 0x1c
        /*001a*/ 	.short	(.L_21 - .L_20)


	//   ....[0]....
.L_20:
        /*001c*/ 	.word	0x00000010


	//----- nvinfo : EIATTR_SW_WAR
	.align		4
.L_21:
        /*0020*/ 	.byte	0x04, 0x36
        /*0022*/ 	.short	(.L_23 - .L_22)
.L_22:
        /*0024*/ 	.word	0x00000008
.L_23:


//--------------------- .nv.info._ZN4test7my_testEv --------------------------
	.section	.nv.info._ZN4test7my_testEv,"",@"SHT_CUDA_INFO"
	.sectionflags	@""
	.align	4


	//----- nvinfo : EIATTR_CUDA_API_VERSION
	.align		4
        /*0000*/ 	.byte	0x04, 0x37
        /*0002*/ 	.short	(.L_25 - .L_24)
.L_24:
        /*0004*/ 	.word	0x00000082


	//----- nvinfo : EIATTR_SPARSE_MMA_MASK
	.align		4
.L_25:
        /*0008*/ 	.byte	0x03, 0x50
        /*000a*/ 	.short	0x0000


	//----- nvinfo : EIATTR_MAXREG_COUNT
	.align		4
        /*000c*/ 	.byte	0x03, 0x1b
        /*000e*/ 	.short	0x00ff


	//----- nvinfo : EIATTR_MERCURY_ISA_VERSION
	.align		4
        /*0010*/ 	.byte	0x03, 0x5f
        /*0012*/ 	.short	0x0101


	//----- nvinfo : EIATTR_VRC_CTA_INIT_COUNT
	.align		4
        /*0014*/ 	.byte	0x02, 0x4a
	.zero		1
	.zero		1


	//----- nvinfo : EIATTR_EXIT_INSTR_OFFSETS
	.align		4
        /*0018*/ 	.byte	0x04, 0x1c
        /*001a*/ 	.short	(.L_27 - .L_26)


	//   ....[0]....
.L_26:
        /*001c*/ 	.word	0x00000010


	//----- nvinfo : EIATTR_SW_WAR
	.align		4
.L_27:
        /*0020*/ 	.byte	0x04, 0x36
        /*0022*/ 	.short	(.L_29 - .L_28)
.L_28:
        /*0024*/ 	.word	0x00000008
.L_29:


//--------------------- .nv.info._Z11global_testv --------------------------
	.section	.nv.info._Z11global_testv,"",@"SHT_CUDA_INFO"
	.sectionflags	@""
	.align	4


	//----- nvinfo : EIATTR_CUDA_API_VERSION
	.align		4
        /*0000*/ 	.byte	0x04, 0x37
        /*0002*/ 	.short	(.L_31 - .L_30)
.L_30:
        /*0004*/ 	.word	0x00000082


	//----- nvinfo : EIATTR_SPARSE_MMA_MASK
	.align		4
.L_31:
        /*0008*/ 	.byte	0x03, 0x50
        /*000a*/ 	.short	0x0000


	//----- nvinfo : EIATTR_MAXREG_COUNT
	.align		4
        /*000c*/ 	.byte	0x03, 0x1b
        /*000e*/ 	.short	0x00ff


	//----- nvinfo : EIATTR_MERCURY_ISA_VERSION
	.align		4
        /*0010*/ 	.byte	0x03, 0x5f
        /*0012*/ 	.short	0x0101


	//----- nvinfo : EIATTR_VRC_CTA_INIT_COUNT
	.align		4
        /*0014*/ 	.byte	0x02, 0x4a
	.zero		1
	.zero		1


	//----- nvinfo : EIATTR_EXIT_INSTR_OFFSETS
	.align		4
        /*0018*/ 	.byte	0x04, 0x1c
        /*001a*/ 	.short	(.L_33 - .L_32)


	//   ....[0]....
.L_32:
        /*001c*/ 	.word	0x00000010


	//----- nvinfo : EIATTR_SW_WAR
	.align		4
.L_33:
        /*0020*/ 	.byte	0x04, 0x36
        /*0022*/ 	.short	(.L_35 - .L_34)
.L_34:
        /*0024*/ 	.word	0x00000008
.L_35:


//--------------------- .nv.callgraph             --------------------------
	.section	.nv.callgraph,"",@"SHT_CUDA_CALLGRAPH"
	.align	4
	.sectionentsize	8
	.align		4
        /*0000*/ 	.word	0x00000000
	.align		4
        /*0004*/ 	.word	0xffffffff
	.align		4
        /*0008*/ 	.word	0x00000000
	.align		4
        /*000c*/ 	.word	0xfffffffe
	.align		4
        /*0010*/ 	.word	0x00000000
	.align		4
        /*0014*/ 	.word	0xfffffffd
	.align		4
        /*0018*/ 	.word	0x00000000
	.align		4
        /*001c*/ 	.word	0xfffffffc


//--------------------- .text._ZN2ns4funcEv       --------------------------
	.section	.text._ZN2ns4funcEv,"ax",@progbits
	.align	128
        .global         _ZN2ns4funcEv
        .type           _ZN2ns4funcEv,@function
        .size           _ZN2ns4funcEv,(.L_x_3 - _ZN2ns4funcEv)
        .other          _ZN2ns4funcEv,@"STO_CUDA_ENTRY STV_DEFAULT"
_ZN2ns4funcEv:
.text._ZN2ns4funcEv:
[----:B------:R-:W-:Y:S01]  /*0000*/  LDC R1, c[0x0][0x37c] ;  /* 0x0000df00ff017b82 */ /* 0x000fe20000000800 */
[----:B------:R-:W-:Y:S05]  /*0010*/  EXIT ;  /* 0x000000000000794d */ /* 0x000fea0003800000 */
.L_x_0:
[----:B------:R-:W-:-:S00]  /*0020*/  BRA `(.L_x_0) ;  /* 0xfffffffc00fc7947 */ /* 0x000fc0000383ffff */
[----:B------:R-:W-:-:S00]  /*0030*/  NOP ;  /* 0x0000000000007918 */ /* 0x000fc00000000000 */
        /* <DEDUP_REMOVED lines=12> */
.L_x_3:


//--------------------- .text._ZN4test7my_testEv  --------------------------
	.section	.text._ZN4test7my_testEv,"ax",@progbits
	.align	128
        .global         _ZN4test7my_testEv
        .type           _ZN4test7my_testEv,@function
        .size           _ZN4test7my_testEv,(.L_x_4 - _ZN4test7my_testEv)
        .other          _ZN4test7my_testEv,@"STO_CUDA_ENTRY STV_DEFAULT"
_ZN4test7my_testEv:
.text._ZN4test7my_testEv:
[----:B------:R-:W-:Y:S01]  /*0000*/  LDC R1, c[0x0][0x37c] ;  /* 0x0000df00ff017b82 */ /* 0x000fe20000000800 */
[----:B------:R-:W-:Y:S05]  /*0010*/  EXIT ;  /* 0x000000000000794d */ /* 0x000fea0003800000 */
.L_x_1:
        /* <DEDUP_REMOVED lines=14> */
.L_x_4:


//--------------------- .text._Z11global_testv    --------------------------
	.section	.text._Z11global_testv,"ax",@progbits
	.align	128
        .global         _Z11global_testv
        .type           _Z11global_testv,@function
        .size           _Z11global_testv,(.L_x_5 - _Z11global_testv)
        .other          _Z11global_testv,@"STO_CUDA_ENTRY STV_DEFAULT"
_Z11global_testv:
.text._Z11global_testv:
[----:B------:R-:W-:Y:S01]  /*0000*/  LDC R1, c[0x0][0x37c] ;  /* 0x0000df00ff017b82 */ /* 0x000fe20000000800 */
[----:B------:R-:W-:Y:S05]  /*0010*/  EXIT ;  /* 0x000000000000794d */ /* 0x000fea0003800000 */
.L_x_2:
        /* <DEDUP_REMOVED lines=14> */
.L_x_5:


//--------------------- .nv.shared.reserved.0     --------------------------
	.section	.nv.shared.reserved.0,"aw",@nobits
	.weak		__nv_reservedSMEM_offset_0_alias
	.size		__nv_reservedSMEM_offset_0_alias, 0, 64
	.other		__nv_reservedSMEM_offset_0_alias,@"STO_CUDA_RESERVED_SHARED STV_DEFAULT"
__nv_reservedSMEM_offset_0_alias:
	.zero		0
	.zero		64


//--------------------- .nv.constant0._ZN2ns4funcEv --------------------------
	.section	.nv.constant0._ZN2ns4funcEv,"a",@progbits
	.sectionflags	@""
	.align	4
.nv.constant0._ZN2ns4funcEv:
	.zero		896


//--------------------- .nv.constant0._ZN4test7my_testEv --------------------------
	.section	.nv.constant0._ZN4test7my_testEv,"a",@progbits
	.sectionflags	@""
	.align	4
.nv.constant0._ZN4test7my_testEv:
	.zero		896


//--------------------- .nv.constant0._Z11global_testv --------------------------
	.section	.nv.constant0._Z11global_testv,"a",@progbits
	.sectionflags	@""
	.align	4
.nv.constant0._Z11global_testv:
	.zero		896


//--------------------- SYMBOLS --------------------------

	.type		.nv.reservedSmem.offset0,@object
	.size		.nv.reservedSmem.offset0,0x4
